	.headerflags	@"EF_CUDA_TEXMODE_UNIFIED EF_CUDA_64BIT_ADDRESS EF_CUDA_ACCELERATORS EF_CUDA_SM90 EF_CUDA_VIRTUAL_SM(EF_CUDA_SM90)"
	.elftype	@"ET_EXEC"


//--------------------- .nv.info                  --------------------------
	.section	.nv.info,"",@"SHT_CUDA_INFO"
	.align	4


	//----- nvinfo : EIATTR_REGCOUNT
	.align		4
        /*0000*/ 	.byte	0x04, 0x2f
        /*0002*/ 	.short	(.L_1 - .L_0)
	.align		4
.L_0:
        /*0004*/ 	.word	index@(triton_red_fused__to_copy_add_mul_sum_11)
        /*0008*/ 	.word	0x00000020


	//----- nvinfo : EIATTR_MIN_STACK_SIZE
	.align		4
.L_1:
        /*000c*/ 	.byte	0x04, 0x12
        /*000e*/ 	.short	(.L_3 - .L_2)
	.align		4
.L_2:
        /*0010*/ 	.word	index@(triton_red_fused__to_copy_add_mul_sum_11)
        /*0014*/ 	.word	0x00000000


	//----- nvinfo : EIATTR_FRAME_SIZE
	.align		4
.L_3:
        /*0018*/ 	.byte	0x04, 0x11
        /*001a*/ 	.short	(.L_5 - .L_4)
	.align		4
.L_4:
        /*001c*/ 	.word	index@(triton_red_fused__to_copy_add_mul_sum_11)
        /*0020*/ 	.word	0x00000000


	//----- nvinfo : EIATTR_MIN_STACK_SIZE
	.align		4
.L_5:
        /*0024*/ 	.byte	0x04, 0x12
        /*0026*/ 	.short	(.L_7 - .L_6)
	.align		4
.L_6:
        /*0028*/ 	.word	index@(triton_red_fused__to_copy_add_mul_sum_11)
        /*002c*/ 	.word	0x00000000
.L_7:


//--------------------- .nv.info.triton_red_fused__to_copy_add_mul_sum_11 --------------------------
	.section	.nv.info.triton_red_fused__to_copy_add_mul_sum_11,"",@"SHT_CUDA_INFO"
	.sectionflags	@""
	.align	4


	//----- nvinfo : EIATTR_CUDA_API_VERSION
	.align		4
        /*0000*/ 	.byte	0x04, 0x37
        /*0002*/ 	.short	(.L_9 - .L_8)
.L_8:
        /*0004*/ 	.word	0x0000007c


	//----- nvinfo : EIATTR_KPARAM_INFO
	.align		4
.L_9:
        /*0008*/ 	.byte	0x04, 0x17
        /*000a*/ 	.short	(.L_11 - .L_10)
.L_10:
        /*000c*/ 	.word	0x00000000
        /*0010*/ 	.short	0x0008
        /*0012*/ 	.short	0x0038
        /*0014*/ 	.byte	0x00, 0xf4, 0x21, 0x00


	//----- nvinfo : EIATTR_KPARAM_INFO
	.align		4
.L_11:
        /*0018*/ 	.byte	0x04, 0x17
        /*001a*/ 	.short	(.L_13 - .L_12)
.L_12:
        /*001c*/ 	.word	0x00000000
        /*0020*/ 	.short	0x0007
        /*0022*/ 	.short	0x0034
        /*0024*/ 	.byte	0x00, 0xf0, 0x11, 0x00


	//----- nvinfo : EIATTR_KPARAM_INFO
	.align		4
.L_13:
        /*0028*/ 	.byte	0x04, 0x17
        /*002a*/ 	.short	(.L_15 - .L_14)
.L_14:
        /*002c*/ 	.word	0x00000000
        /*0030*/ 	.short	0x0006
        /*0032*/ 	.short	0x0030
        /*0034*/ 	.byte	0x00, 0xf0, 0x11, 0x00


	//----- nvinfo : EIATTR_KPARAM_INFO
	.align		4
.L_15:
        /*0038*/ 	.byte	0x04, 0x17
        /*003a*/ 	.short	(.L_17 - .L_16)
.L_16:
        /*003c*/ 	.word	0x00000000
        /*0040*/ 	.short	0x0005
        /*0042*/ 	.short	0x0028
        /*0044*/ 	.byte	0x00, 0xf4, 0x21, 0x00


	//----- nvinfo : EIATTR_KPARAM_INFO
	.align		4
.L_17:
        /*0048*/ 	.byte	0x04, 0x17
        /*004a*/ 	.short	(.L_19 - .L_18)
.L_18:
        /*004c*/ 	.word	0x00000000
        /*0050*/ 	.short	0x0004
        /*0052*/ 	.short	0x0020
        /*0054*/ 	.byte	0x00, 0xf4, 0x21, 0x00


	//----- nvinfo : EIATTR_KPARAM_INFO
	.align		4
.L_19:
        /*0058*/ 	.byte	0x04, 0x17
        /*005a*/ 	.short	(.L_21 - .L_20)
.L_20:
        /*005c*/ 	.word	0x00000000
        /*0060*/ 	.short	0x0003
        /*0062*/ 	.short	0x0018
        /*0064*/ 	.byte	0x00, 0xf4, 0x21, 0x00


	//----- nvinfo : EIATTR_KPARAM_INFO
	.align		4
.L_21:
        /*0068*/ 	.byte	0x04, 0x17
        /*006a*/ 	.short	(.L_23 - .L_22)
.L_22:
        /*006c*/ 	.word	0x00000000
        /*0070*/ 	.short	0x0002
        /*0072*/ 	.short	0x0010
        /*0074*/ 	.byte	0x00, 0xf4, 0x21, 0x00


	//----- nvinfo : EIATTR_KPARAM_INFO
	.align		4
.L_23:
        /*0078*/ 	.byte	0x04, 0x17
        /*007a*/ 	.short	(.L_25 - .L_24)
.L_24:
        /*007c*/ 	.word	0x00000000
        /*0080*/ 	.short	0x0001
        /*0082*/ 	.short	0x0008
        /*0084*/ 	.byte	0x00, 0xf4, 0x21, 0x00


	//----- nvinfo : EIATTR_KPARAM_INFO
	.align		4
.L_25:
        /*0088*/ 	.byte	0x04, 0x17
        /*008a*/ 	.short	(.L_27 - .L_26)
.L_26:
        /*008c*/ 	.word	0x00000000
        /*0090*/ 	.short	0x0000
        /*0092*/ 	.short	0x0000
        /*0094*/ 	.byte	0x00, 0xf4, 0x21, 0x00


	//----- nvinfo : EIATTR_SPARSE_MMA_MASK
	.align		4
.L_27:
        /*0098*/ 	.byte	0x03, 0x50
        /*009a*/ 	.short	0x0000


	//----- nvinfo : EIATTR_MAXREG_COUNT
	.align		4
        /*009c*/ 	.byte	0x03, 0x1b
        /*009e*/ 	.short	0x0080


	//----- nvinfo : EIATTR_COOP_GROUP_MASK_REGIDS
	.align		4
        /*00a0*/ 	.byte	0x04, 0x29
        /*00a2*/ 	.short	(.L_29 - .L_28)


	//   ....[0]....
.L_28:
        /*00a4*/ 	.word	0xffffffff


	//   ....[1]....
        /*00a8*/ 	.word	0xffffffff


	//   ....[2]....
        /*00ac*/ 	.word	0xffffffff


	//   ....[3]....
        /*00b0*/ 	.word	0xffffffff


	//   ....[4]....
        /*00b4*/ 	.word	0xffffffff


	//   ....[5]....
        /*00b8*/ 	.word	0xffffffff


	//   ....[6]....
        /*00bc*/ 	.word	0xffffffff


	//   ....[7]....
        /*00c0*/ 	.word	0xffffffff


	//   ....[8]....
        /*00c4*/ 	.word	0xffffffff


	//   ....[9]....
        /*00c8*/ 	.word	0xffffffff


	//   ....[10]....
        /*00cc*/ 	.word	0xffffffff


	//   ....[11]....
        /*00d0*/ 	.word	0xffffffff


	//   ....[12]....
        /*00d4*/ 	.word	0xffffffff


	//   ....[13]....
        /*00d8*/ 	.word	0xffffffff


	//   ....[14]....
        /*00dc*/ 	.word	0xffffffff


	//   ....[15]....
        /*00e0*/ 	.word	0xffffffff


	//   ....[16]....
        /*00e4*/ 	.word	0xffffffff


	//   ....[17]....
        /*00e8*/ 	.word	0xffffffff


	//   ....[18]....
        /*00ec*/ 	.word	0xffffffff


	//   ....[19]....
        /*00f0*/ 	.word	0xffffffff


	//   ....[20]....
        /*00f4*/ 	.word	0xffffffff


	//   ....[21]....
        /*00f8*/ 	.word	0xffffffff


	//   ....[22]....
        /*00fc*/ 	.word	0xffffffff


	//   ....[23]....
        /*0100*/ 	.word	0xffffffff


	//----- nvinfo : EIATTR_COOP_GROUP_INSTR_OFFSETS
	.align		4
.L_29:
        /*0104*/ 	.byte	0x04, 0x28
        /*0106*/ 	.short	(.L_31 - .L_30)


	//   ....[0]....
.L_30:
        /*0108*/ 	.word	0x00000780


	//   ....[1]....
        /*010c*/ 	.word	0x000007b0


	//   ....[2]....
        /*0110*/ 	.word	0x000007c0


	//   ....[3]....
        /*0114*/ 	.word	0x000007d0


	//   ....[4]....
        /*0118*/ 	.word	0x000007e0


	//   ....[5]....
        /*011c*/ 	.word	0x000007f0


	//   ....[6]....
        /*0120*/ 	.word	0x00000800


	//   ....[7]....
        /*0124*/ 	.word	0x00000830


	//   ....[8]....
        /*0128*/ 	.word	0x00000870


	//   ....[9]....
        /*012c*/ 	.word	0x00000890


	//   ....[10]....
        /*0130*/ 	.word	0x000008b0


	//   ....[11]....
        /*0134*/ 	.word	0x000008e0


	//   ....[12]....
        /*0138*/ 	.word	0x00000900


	//   ....[13]....
        /*013c*/ 	.word	0x00000910


	//   ....[14]....
        /*0140*/ 	.word	0x00000930


	//   ....[15]....
        /*0144*/ 	.word	0x00000950


	//   ....[16]....
        /*0148*/ 	.word	0x00000b40


	//   ....[17]....
        /*014c*/ 	.word	0x00000b50


	//   ....[18]....
        /*0150*/ 	.word	0x00000b80


	//   ....[19]....
        /*0154*/ 	.word	0x00000b90


	//   ....[20]....
        /*0158*/ 	.word	0x00000bc0


	//   ....[21]....
        /*015c*/ 	.word	0x00000bd0


	//   ....[22]....
        /*0160*/ 	.word	0x00000c00


	//   ....[23]....
        /*0164*/ 	.word	0x00000c10


	//----- nvinfo : EIATTR_EXIT_INSTR_OFFSETS
	.align		4
.L_31:
        /*0168*/ 	.byte	0x04, 0x1c
        /*016a*/ 	.short	(.L_33 - .L_32)


	//   ....[0]....
.L_32:
        /*016c*/ 	.word	0x00000d80


	//   ....[1]....
        /*0170*/ 	.word	0x00000e10


	//----- nvinfo : EIATTR_REQNTID
	.align		4
.L_33:
        /*0174*/ 	.byte	0x04, 0x10
        /*0176*/ 	.short	(.L_35 - .L_34)
.L_34:
        /*0178*/ 	.word	0x00000200
        /*017c*/ 	.word	0x00000001
        /*0180*/ 	.word	0x00000001


	//----- nvinfo : EIATTR_CBANK_PARAM_SIZE
	.align		4
.L_35:
        /*0184*/ 	.byte	0x03, 0x19
        /*0186*/ 	.short	0x0040


	//----- nvinfo : EIATTR_PARAM_CBANK
	.align		4
        /*0188*/ 	.byte	0x04, 0x0a
        /*018a*/ 	.short	(.L_37 - .L_36)
	.align		4
.L_36:
        /*018c*/ 	.word	index@(.nv.constant0.triton_red_fused__to_copy_add_mul_sum_11)
        /*0190*/ 	.short	0x0210
        /*0192*/ 	.short	0x0040


	//----- nvinfo : EIATTR_SW_WAR
	.align		4
.L_37:
        /*0194*/ 	.byte	0x04, 0x36
        /*0196*/ 	.short	(.L_39 - .L_38)
.L_38:
        /*0198*/ 	.word	0x00000008
.L_39:


//--------------------- .nv.callgraph             --------------------------
	.section	.nv.callgraph,"",@"SHT_CUDA_CALLGRAPH"
	.align	4
	.sectionentsize	8
	.align		4
        /*0000*/ 	.word	0x00000000
	.align		4
        /*0004*/ 	.word	0xffffffff
	.align		4
        /*0008*/ 	.word	0x00000000
	.align		4
        /*000c*/ 	.word	0xfffffffe
	.align		4
        /*0010*/ 	.word	0x00000000
	.align		4
        /*0014*/ 	.word	0xfffffffd
	.align		4
        /*0018*/ 	.word	0x00000000
	.align		4
        /*001c*/ 	.word	0xfffffffc


//--------------------- .text.triton_red_fused__to_copy_add_mul_sum_11 --------------------------
	.section	.text.triton_red_fused__to_copy_add_mul_sum_11,"ax",@progbits
	.sectionflags	@"SHF_BARRIERS=1"
	.align	128
        .global         triton_red_fused__to_copy_add_mul_sum_11
        .type           triton_red_fused__to_copy_add_mul_sum_11,@function
        .size           triton_red_fused__to_copy_add_mul_sum_11,(.L_x_3 - triton_red_fused__to_copy_add_mul_sum_11)
        .other          triton_red_fused__to_copy_add_mul_sum_11,@"STO_CUDA_ENTRY STV_DEFAULT"
triton_red_fused__to_copy_add_mul_sum_11:
.text.triton_red_fused__to_copy_add_mul_sum_11:
[----:B------:R-:W0:Y:S02]  /*0000*/  LDC R1, c[0x0][0x28] ;  /* 0x00000a00ff017b82 */ /* 0x000e240000000800 */
[----:B------:R-:W1:Y:S01]  /*0010*/  LDC R0, c[0x0][0x244] ;  /* 0x00009100ff007b82 */ /* 0x000e620000000800 */
[----:B------:R-:W2:Y:S01]  /*0020*/  S2R R6, SR_TID.X ;  /* 0x0000000000067919 */ /* 0x000ea20000002100 */
[----:B------:R-:W-:Y:S01]  /*0030*/  ULDC.64 UR6, c[0x0][0x208] ;  /* 0x0000820000067ab9 */ /* 0x000fe20000000a00 */
[----:B------:R-:W-:Y:S02]  /*0040*/  CS2R R20, SRZ ;  /* 0x0000000000147805 */ /* 0x000fe4000001ff00 */
[----:B------:R-:W-:Y:S01]  /*0050*/  CS2R R2, SRZ ;  /* 0x0000000000027805 */ /* 0x000fe2000001ff00 */
[----:B------:R-:W3:Y:S01]  /*0060*/  S2R R5, SR_CTAID.X ;  /* 0x0000000000057919 */ /* 0x000ee20000002500 */
[----:B------:R-:W-:Y:S02]  /*0070*/  CS2R R24, SRZ ;  /* 0x0000000000187805 */ /* 0x000fe4000001ff00 */
[----:B------:R-:W-:Y:S02]  /*0080*/  MOV R22, RZ ;  /* 0x000000ff00167202 */ /* 0x000fe40000000f00 */
[----:B-1----:R-:W-:Y:S01]  /*0090*/  ISETP.GE.AND P0, PT, R0, 0x1, PT ;  /* 0x000000010000780c */ /* 0x002fe20003f06270 */
[----:B------:R-:W-:Y:S01]  /*00a0*/  HFMA2.MMA R0, -RZ, RZ, 0, 0 ;  /* 0x00000000ff007435 */ /* 0x000fe200000001ff */
[----:B--2---:R-:W-:-:S02]  /*00b0*/  SHF.L.U32 R4, R6, 0x3, RZ ;  /* 0x0000000306047819 */ /* 0x004fc400000006ff */
[----:B---3--:R-:W-:Y:S02]  /*00c0*/  SHF.L.U32 R7, R5, 0x6, RZ ;  /* 0x0000000605077819 */ /* 0x008fe400000006ff */
[----:B------:R-:W-:-:S07]  /*00d0*/  LOP3.LUT R4, R4, 0x38, RZ, 0xc0, !PT ;  /* 0x0000003804047812 */ /* 0x000fce00078ec0ff */
[----:B------:R-:W-:Y:S05]  /*00e0*/  @!P0 BRA `(.L_x_0) ;  /* 0x0000000400a48947 */ /* 0x000fea0003800000 */
[----:B------:R-:W-:Y:S02]  /*00f0*/  SHF.R.U32.HI R27, RZ, 0x3, R6 ;  /* 0x00000003ff1b7819 */ /* 0x000fe40000011606 */
[----:B------:R-:W-:Y:S02]  /*0100*/  CS2R R20, SRZ ;  /* 0x0000000000147805 */ /* 0x000fe4000001ff00 */
[----:B------:R-:W-:Y:S02]  /*0110*/  MOV R0, RZ ;  /* 0x000000ff00007202 */ /* 0x000fe40000000f00 */
[----:B------:R-:W-:Y:S02]  /*0120*/  CS2R R2, SRZ ;  /* 0x0000000000027805 */ /* 0x000fe4000001ff00 */
[----:B------:R-:W-:Y:S02]  /*0130*/  SGXT.U32 R27, R27, 0x6 ;  /* 0x000000061b1b781a */ /* 0x000fe40000000000 */
[----:B------:R-:W-:-:S02]  /*0140*/  CS2R R24, SRZ ;  /* 0x0000000000187805 */ /* 0x000fc4000001ff00 */
[----:B------:R-:W-:Y:S01]  /*0150*/  MOV R22, RZ ;  /* 0x000000ff00167202 */ /* 0x000fe20000000f00 */
[----:B------:R-:W-:Y:S01]  /*0160*/  UMOV UR4, URZ ;  /* 0x0000003f00047c82 */ /* 0x000fe20008000000 */
[----:B------:R-:W-:-:S04]  /*0170*/  LEA R23, R27, R7, 0xc ;  /* 0x000000071b177211 */ /* 0x000fc800078e60ff */
[----:B------:R-:W-:-:S07]  /*0180*/  IADD3 R23, R4, R23, RZ ;  /* 0x0000001704177210 */ /* 0x000fce0007ffe0ff */
.L_x_1:
[----:B------:R-:W1:Y:S01]  /*0190*/  LDC R16, c[0x0][0x244] ;  /* 0x00009100ff107b82 */ /* 0x000e620000000800 */
[----:B------:R-:W-:Y:S02]  /*01a0*/  IADD3 R17, R27, UR4, RZ ;  /* 0x000000041b117c10 */ /* 0x000fe4000fffe0ff */
[----:B------:R-:W-:Y:S02]  /*01b0*/  CS2R R4, SRZ ;  /* 0x0000000000047805 */ /* 0x000fe4000001ff00 */
[----:B------:R-:W-:Y:S02]  /*01c0*/  CS2R R6, SRZ ;  /* 0x0000000000067805 */ /* 0x000fe4000001ff00 */
[----:B------:R-:W-:Y:S02]  /*01d0*/  CS2R R8, SRZ ;  /* 0x0000000000087805 */ /* 0x000fe4000001ff00 */
[----:B------:R-:W-:Y:S01]  /*01e0*/  CS2R R10, SRZ ;  /* 0x00000000000a7805 */ /* 0x000fe2000001ff00 */
[----:B------:R-:W2:Y:S08]  /*01f0*/  LDC.64 R12, c[0x0][0x210] ;  /* 0x00008400ff0c7b82 */ /* 0x000eb00000000a00 */
[----:B------:R-:W3:Y:S01]  /*0200*/  LDC.64 R14, c[0x0][0x218] ;  /* 0x00008600ff0e7b82 */ /* 0x000ee20000000a00 */
[----:B-1----:R-:W-:Y:S01]  /*0210*/  ISETP.GE.AND P1, PT, R17, R16, PT ;  /* 0x000000101100720c */ /* 0x002fe20003f26270 */
[----:B--2---:R-:W-:-:S12]  /*0220*/  IMAD.WIDE R12, R23, 0x2, R12 ;  /* 0x00000002170c7825 */ /* 0x004fd800078e020c */
[----:B------:R1:W2:Y:S01]  /*0230*/  @!P1 LDG.E.EF.128 R4, desc[UR6][R12.64] ;  /* 0x000000060c049981 */ /* 0x0002a2000c0e1d00 */
[----:B---3--:R-:W-:-:S05]  /*0240*/  IMAD.WIDE R14, R23, 0x2, R14 ;  /* 0x00000002170e7825 */ /* 0x008fca00078e020e */
[----:B------:R3:W4:Y:S01]  /*0250*/  @!P1 LDG.E.EF.128 R8, desc[UR6][R14.64] ;  /* 0x000000060e089981 */ /* 0x000722000c0e1d00 */
[----:B-1----:R-:W1:Y:S08]  /*0260*/  LDC.64 R12, c[0x0][0x230] ;  /* 0x00008c00ff0c7b82 */ /* 0x002e700000000a00 */
[----:B---3--:R-:W3:Y:S01]  /*0270*/  LDC.64 R14, c[0x0][0x220] ;  /* 0x00008800ff0e7b82 */ /* 0x008ee20000000a00 */
[----:B------:R-:W-:Y:S01]  /*0280*/  HFMA2.MMA R26, -RZ, RZ, 0, 0 ;  /* 0x00000000ff1a7435 */ /* 0x000fe200000001ff */
[----:B------:R-:W-:-:S06]  /*0290*/  UIADD3 UR4, UR4, 0x40, URZ ;  /* 0x0000004004047890 */ /* 0x000fcc000fffe03f */
[----:B------:R-:W-:Y:S01]  /*02a0*/  ISETP.LE.AND P0, PT, R16, UR4, PT ;  /* 0x0000000410007c0c */ /* 0x000fe2000bf03270 */
[----:B-1----:R-:W-:-:S05]  /*02b0*/  IMAD.WIDE R12, R17, 0x4, R12 ;  /* 0x00000004110c7825 */ /* 0x002fca00078e020c */
[----:B------:R1:W5:Y:S02]  /*02c0*/  @!P1 LDG.E.EL R26, desc[UR6][R12.64] ;  /* 0x000000060c1a9981 */ /* 0x000364000c2e1900 */
[----:B-1----:R-:W-:Y:S01]  /*02d0*/  CS2R R12, SRZ ;  /* 0x00000000000c7805 */ /* 0x002fe2000001ff00 */
[----:B--2---:R-:W-:Y:S02]  /*02e0*/  HADD2.F32 R17, -RZ, R5.H1_H1 ;  /* 0x30000005ff117230 */ /* 0x004fe40000004100 */
[----:B----4-:R-:W-:-:S05]  /*02f0*/  HADD2.F32 R18, -RZ, R9.H1_H1 ;  /* 0x30000009ff127230 */ /* 0x010fca0000004100 */
[----:B------:R-:W-:Y:S01]  /*0300*/  FADD R18, R17, R18 ;  /* 0x0000001211127221 */ /* 0x000fe20000000000 */
[----:B---3--:R-:W-:Y:S01]  /*0310*/  IMAD.WIDE R16, R23, 0x2, R14 ;  /* 0x0000000217107825 */ /* 0x008fe200078e020e */
[----:B------:R-:W-:-:S06]  /*0320*/  CS2R R14, SRZ ;  /* 0x00000000000e7805 */ /* 0x000fcc000001ff00 */
[----:B------:R1:W2:Y:S01]  /*0330*/  @!P1 LDG.E.EF.128 R12, desc[UR6][R16.64] ;  /* 0x00000006100c9981 */ /* 0x0002a2000c0e1d00 */
[----:B------:R-:W-:Y:S02]  /*0340*/  HADD2.F32 R5, -RZ, R5.H0_H0 ;  /* 0x20000005ff057230 */ /* 0x000fe40000004100 */
[----:B------:R-:W-:-:S05]  /*0350*/  HADD2.F32 R28, -RZ, R9.H0_H0 ;  /* 0x20000009ff1c7230 */ /* 0x000fca0000004100 */
[----:B------:R-:W-:Y:S02]  /*0360*/  FADD R9, R5, R28 ;  /* 0x0000001c05097221 */ /* 0x000fe40000000000 */
[----:B------:R-:W3:Y:S01]  /*0370*/  LDC.64 R28, c[0x0][0x228] ;  /* 0x00008a00ff1c7b82 */ /* 0x000ee20000000a00 */
[----:B-1----:R-:W-:Y:S01]  /*0380*/  CS2R R16, SRZ ;  /* 0x0000000000107805 */ /* 0x002fe2000001ff00 */
[----:B---3--:R-:W-:-:S04]  /*0390*/  IMAD.WIDE R28, R23, 0x2, R28 ;  /* 0x00000002171c7825 */ /* 0x008fc800078e021c */
[----:B--2---:R-:W-:-:S05]  /*03a0*/  HADD2.F32 R5, -RZ, R13.H1_H1 ;  /* 0x3000000dff057230 */ /* 0x004fca0000004100 */
[----:B------:R-:W-:Y:S01]  /*03b0*/  FADD R5, R5, R18 ;  /* 0x0000001205057221 */ /* 0x000fe20000000000 */
[----:B------:R-:W-:-:S05]  /*03c0*/  HADD2.F32 R18, -RZ, R13.H0_H0 ;  /* 0x2000000dff127230 */ /* 0x000fca0000004100 */
[----:B------:R-:W-:Y:S01]  /*03d0*/  FADD R9, R18, R9 ;  /* 0x0000000912097221 */ /* 0x000fe20000000000 */
[----:B------:R-:W-:-:S06]  /*03e0*/  CS2R R18, SRZ ;  /* 0x0000000000127805 */ /* 0x000fcc000001ff00 */
[----:B------:R1:W2:Y:S02]  /*03f0*/  @!P1 LDG.E.EF.128 R16, desc[UR6][R28.64] ;  /* 0x000000061c109981 */ /* 0x0002a4000c0e1d00 */
[----:B-1----:R-:W-:Y:S01]  /*0400*/  HADD2.F32 R28, -RZ, R11.H0_H0 ;  /* 0x2000000bff1c7230 */ /* 0x002fe20000004100 */
[----:B------:R-:W-:Y:S01]  /*0410*/  IADD3 R23, R23, 0x40000, RZ ;  /* 0x0004000017177810 */ /* 0x000fe20007ffe0ff */
[----:B--2---:R-:W-:Y:S02]  /*0420*/  HADD2.F32 R13, -RZ, R17.H1_H1 ;  /* 0x30000011ff0d7230 */ /* 0x004fe40000004100 */
[----:B------:R-:W-:-:S03]  /*0430*/  HADD2.F32 R17, -RZ, R17.H0_H0 ;  /* 0x20000011ff117230 */ /* 0x000fc60000004100 */
[-C--:B-----5:R-:W-:Y:S02]  /*0440*/  FMUL R13, R13, R26.reuse ;  /* 0x0000001a0d0d7220 */ /* 0x0a0fe40000400000 */
[----:B------:R-:W-:Y:S02]  /*0450*/  FMUL R17, R17, R26 ;  /* 0x0000001a11117220 */ /* 0x000fe40000400000 */
[----:B------:R-:W-:Y:S01]  /*0460*/  @!P1 FFMA R3, R5, R13, R3 ;  /* 0x0000000d05039223 */ /* 0x000fe20000000003 */
[----:B------:R-:W-:Y:S02]  /*0470*/  HADD2.F32 R5, -RZ, R6.H1_H1 ;  /* 0x30000006ff057230 */ /* 0x000fe40000004100 */
[----:B------:R-:W-:Y:S01]  /*0480*/  @!P1 FFMA R2, R9, R17, R2 ;  /* 0x0000001109029223 */ /* 0x000fe20000000002 */
[----:B------:R-:W-:Y:S02]  /*0490*/  HADD2.F32 R9, -RZ, R10.H1_H1 ;  /* 0x3000000aff097230 */ /* 0x000fe40000004100 */
[----:B------:R-:W-:-:S03]  /*04a0*/  HADD2.F32 R10, -RZ, R10.H0_H0 ;  /* 0x2000000aff0a7230 */ /* 0x000fc60000004100 */
[----:B------:R-:W-:Y:S01]  /*04b0*/  FADD R9, R5, R9 ;  /* 0x0000000905097221 */ /* 0x000fe20000000000 */
[----:B------:R-:W-:Y:S02]  /*04c0*/  HADD2.F32 R5, -RZ, R6.H0_H0 ;  /* 0x20000006ff057230 */ /* 0x000fe40000004100 */
[----:B------:R-:W-:-:S03]  /*04d0*/  HADD2.F32 R6, -RZ, R14.H1_H1 ;  /* 0x3000000eff067230 */ /* 0x000fc60000004100 */
[----:B------:R-:W-:Y:S01]  /*04e0*/  FADD R5, R5, R10 ;  /* 0x0000000a05057221 */ /* 0x000fe20000000000 */
[----:B------:R-:W-:Y:S02]  /*04f0*/  HADD2.F32 R10, -RZ, R11.H1_H1 ;  /* 0x3000000bff0a7230 */ /* 0x000fe40000004100 */
[----:B------:R-:W-:Y:S01]  /*0500*/  FADD R6, R6, R9 ;  /* 0x0000000906067221 */ /* 0x000fe20000000000 */
[----:B------:R-:W-:Y:S02]  /*0510*/  HADD2.F32 R9, -RZ, R7.H1_H1 ;  /* 0x30000007ff097230 */ /* 0x000fe40000004100 */
[----:B------:R-:W-:-:S03]  /*0520*/  HADD2.F32 R11, -RZ, R8.H1_H1 ;  /* 0x30000008ff0b7230 */ /* 0x000fc60000004100 */
[----:B------:R-:W-:Y:S01]  /*0530*/  FADD R9, R9, R10 ;  /* 0x0000000a09097221 */ /* 0x000fe20000000000 */
[----:B------:R-:W-:Y:S02]  /*0540*/  HADD2.F32 R10, -RZ, R4.H1_H1 ;  /* 0x30000004ff0a7230 */ /* 0x000fe40000004100 */
[----:B------:R-:W-:Y:S02]  /*0550*/  HADD2.F32 R4, -RZ, R4.H0_H0 ;  /* 0x20000004ff047230 */ /* 0x000fe40000004100 */
[----:B------:R-:W-:Y:S02]  /*0560*/  HADD2.F32 R13, -RZ, R8.H0_H0 ;  /* 0x20000008ff0d7230 */ /* 0x000fe40000004100 */
[----:B------:R-:W-:Y:S01]  /*0570*/  FADD R10, R10, R11 ;  /* 0x0000000b0a0a7221 */ /* 0x000fe20000000000 */
[----:B------:R-:W-:Y:S02]  /*0580*/  HADD2.F32 R14, -RZ, R14.H0_H0 ;  /* 0x2000000eff0e7230 */ /* 0x000fe40000004100 */
[----:B------:R-:W-:-:S02]  /*0590*/  HADD2.F32 R11, -RZ, R12.H0_H0 ;  /* 0x2000000cff0b7230 */ /* 0x000fc40000004100 */
[----:B------:R-:W-:Y:S01]  /*05a0*/  FADD R4, R4, R13 ;  /* 0x0000000d04047221 */ /* 0x000fe20000000000 */
[----:B------:R-:W-:Y:S02]  /*05b0*/  HADD2.F32 R13, -RZ, R12.H1_H1 ;  /* 0x3000000cff0d7230 */ /* 0x000fe40000004100 */
[----:B------:R-:W-:Y:S02]  /*05c0*/  HADD2.F32 R7, -RZ, R7.H0_H0 ;  /* 0x20000007ff077230 */ /* 0x000fe40000004100 */
[----:B------:R-:W-:Y:S01]  /*05d0*/  FADD R5, R14, R5 ;  /* 0x000000050e057221 */ /* 0x000fe20000000000 */
[----:B------:R-:W-:Y:S01]  /*05e0*/  FADD R11, R11, R4 ;  /* 0x000000040b0b7221 */ /* 0x000fe20000000000 */
[----:B------:R-:W-:Y:S02]  /*05f0*/  HADD2.F32 R14, -RZ, R15.H1_H1 ;  /* 0x3000000fff0e7230 */ /* 0x000fe40000004100 */
[----:B------:R-:W-:Y:S01]  /*0600*/  FADD R10, R13, R10 ;  /* 0x0000000a0d0a7221 */ /* 0x000fe20000000000 */
[----:B------:R-:W-:-:S02]  /*0610*/  HADD2.F32 R8, -RZ, R15.H0_H0 ;  /* 0x2000000fff087230 */ /* 0x000fc40000004100 */
[----:B------:R-:W-:Y:S02]  /*0620*/  HADD2.F32 R4, -RZ, R19.H0_H0 ;  /* 0x20000013ff047230 */ /* 0x000fe40000004100 */
[----:B------:R-:W-:Y:S01]  /*0630*/  FADD R7, R7, R28 ;  /* 0x0000001c07077221 */ /* 0x000fe20000000000 */
[----:B------:R-:W-:Y:S02]  /*0640*/  HADD2.F32 R17, -RZ, R18.H0_H0 ;  /* 0x20000012ff117230 */ /* 0x000fe40000004100 */
[----:B------:R-:W-:Y:S02]  /*0650*/  HADD2.F32 R29, -RZ, R18.H1_H1 ;  /* 0x30000012ff1d7230 */ /* 0x000fe40000004100 */
[----:B------:R-:W-:Y:S02]  /*0660*/  HADD2.F32 R19, -RZ, R19.H1_H1 ;  /* 0x30000013ff137230 */ /* 0x000fe40000004100 */
[----:B------:R-:W-:Y:S02]  /*0670*/  HADD2.F32 R13, -RZ, R16.H0_H0 ;  /* 0x20000010ff0d7230 */ /* 0x000fe40000004100 */
[----:B------:R-:W-:-:S02]  /*0680*/  HADD2.F32 R15, -RZ, R16.H1_H1 ;  /* 0x30000010ff0f7230 */ /* 0x000fc40000004100 */
[----:B------:R-:W-:Y:S01]  /*0690*/  FADD R9, R14, R9 ;  /* 0x000000090e097221 */ /* 0x000fe20000000000 */
[----:B------:R-:W-:Y:S01]  /*06a0*/  FADD R7, R8, R7 ;  /* 0x0000000708077221 */ /* 0x000fe20000000000 */
[-C--:B------:R-:W-:Y:S01]  /*06b0*/  FMUL R29, R29, R26.reuse ;  /* 0x0000001a1d1d7220 */ /* 0x080fe20000400000 */
[-C--:B------:R-:W-:Y:S01]  /*06c0*/  FMUL R17, R17, R26.reuse ;  /* 0x0000001a11117220 */ /* 0x080fe20000400000 */
[-C--:B------:R-:W-:Y:S01]  /*06d0*/  FMUL R19, R19, R26.reuse ;  /* 0x0000001a13137220 */ /* 0x080fe20000400000 */
[-C--:B------:R-:W-:Y:S01]  /*06e0*/  FMUL R4, R4, R26.reuse ;  /* 0x0000001a04047220 */ /* 0x080fe20000400000 */
[-C--:B------:R-:W-:Y:S01]  /*06f0*/  FMUL R15, R15, R26.reuse ;  /* 0x0000001a0f0f7220 */ /* 0x080fe20000400000 */
[----:B------:R-:W-:Y:S01]  /*0700*/  FMUL R13, R13, R26 ;  /* 0x0000001a0d0d7220 */ /* 0x000fe20000400000 */
[----:B------:R-:W-:Y:S01]  /*0710*/  @!P1 FFMA R25, R6, R29, R25 ;  /* 0x0000001d06199223 */ /* 0x000fe20000000019 */
[----:B------:R-:W-:Y:S01]  /*0720*/  @!P1 FFMA R24, R5, R17, R24 ;  /* 0x0000001105189223 */ /* 0x000fe20000000018 */
[----:B------:R-:W-:Y:S01]  /*0730*/  @!P1 FFMA R20, R9, R19, R20 ;  /* 0x0000001309149223 */ /* 0x000fe20000000014 */
[----:B------:R-:W-:Y:S01]  /*0740*/  @!P1 FFMA R22, R7, R4, R22 ;  /* 0x0000000407169223 */ /* 0x000fe20000000016 */
[----:B------:R-:W-:Y:S01]  /*0750*/  @!P1 FFMA R21, R10, R15, R21 ;  /* 0x0000000f0a159223 */ /* 0x000fe20000000015 */
[----:B------:R-:W-:Y:S01]  /*0760*/  @!P1 FFMA R0, R11, R13, R0 ;  /* 0x0000000d0b009223 */ /* 0x000fe20000000000 */
[----:B------:R-:W-:Y:S06]  /*0770*/  @!P0 BRA `(.L_x_1) ;  /* 0xfffffff800848947 */ /* 0x000fec000383ffff */
.L_x_0:
[----:B------:R-:W1:Y:S01]  /*0780*/  SHFL.BFLY PT, R5, R0, 0x10, 0x1f ;  /* 0x0e001f0000057f89 */ /* 0x000e6200000e0000 */
[----:B------:R-:W2:Y:S01]  /*0790*/  S2UR UR5, SR_CgaCtaId ;  /* 0x00000000000579c3 */ /* 0x000ea20000008800 */
[----:B------:R-:W-:Y:S02]  /*07a0*/  UMOV UR4, 0x400 ;  /* 0x0000040000047882 */ /* 0x000fe40000000000 */
[----:B------:R-:W3:Y:S04]  /*07b0*/  SHFL.BFLY PT, R6, R21, 0x10, 0x1f ;  /* 0x0e001f0015067f89 */ /* 0x000ee800000e0000 */
[----:B------:R-:W4:Y:S04]  /*07c0*/  SHFL.BFLY PT, R7, R2, 0x10, 0x1f ;  /* 0x0e001f0002077f89 */ /* 0x000f2800000e0000 */
[----:B------:R-:W5:Y:S04]  /*07d0*/  SHFL.BFLY PT, R10, R3, 0x10, 0x1f ;  /* 0x0e001f00030a7f89 */ /* 0x000f6800000e0000 */
[----:B------:R-:W5:Y:S04]  /*07e0*/  SHFL.BFLY PT, R13, R24, 0x10, 0x1f ;  /* 0x0e001f00180d7f89 */ /* 0x000f6800000e0000 */
[----:B------:R-:W5:Y:S04]  /*07f0*/  SHFL.BFLY PT, R12, R25, 0x10, 0x1f ;  /* 0x0e001f00190c7f89 */ /* 0x000f6800000e0000 */
[----:B------:R-:W5:Y:S01]  /*0800*/  SHFL.BFLY PT, R15, R22, 0x10, 0x1f ;  /* 0x0e001f00160f7f89 */ /* 0x000f6200000e0000 */
[----:B-1----:R-:W-:Y:S01]  /*0810*/  FADD R5, R5, R0 ;  /* 0x0000000005057221 */ /* 0x002fe20000000000 */
[----:B--2---:R-:W-:-:S02]  /*0820*/  UPRMT UR4, UR5, 0x654, UR4 ;  /* 0x0000065405047896 */ /* 0x004fc40008000004 */
[----:B------:R-:W1:Y:S01]  /*0830*/  SHFL.BFLY PT, R9, R20, 0x10, 0x1f ;  /* 0x0e001f0014097f89 */ /* 0x000e6200000e0000 */
[----:B---3--:R-:W-:Y:S01]  /*0840*/  FADD R6, R6, R21 ;  /* 0x0000001506067221 */ /* 0x008fe20000000000 */
[----:B------:R-:W2:Y:S01]  /*0850*/  S2R R4, SR_TID.X ;  /* 0x0000000000047919 */ /* 0x000ea20000002100 */
[----:B----4-:R-:W-:Y:S01]  /*0860*/  FADD R7, R7, R2 ;  /* 0x0000000207077221 */ /* 0x010fe20000000000 */
[----:B------:R-:W3:Y:S01]  /*0870*/  SHFL.BFLY PT, R0, R5, 0x8, 0x1f ;  /* 0x0d001f0005007f89 */ /* 0x000ee200000e0000 */
[----:B-----5:R-:W-:-:S03]  /*0880*/  FADD R10, R10, R3 ;  /* 0x000000030a0a7221 */ /* 0x020fc60000000000 */
[----:B------:R-:W4:Y:S01]  /*0890*/  SHFL.BFLY PT, R11, R6, 0x8, 0x1f ;  /* 0x0d001f00060b7f89 */ /* 0x000f2200000e0000 */
[----:B0-----:R-:W-:-:S03]  /*08a0*/  FADD R24, R13, R24 ;  /* 0x000000180d187221 */ /* 0x001fc60000000000 */
[----:B------:R-:W0:Y:S01]  /*08b0*/  SHFL.BFLY PT, R2, R7, 0x8, 0x1f ;  /* 0x0d001f0007027f89 */ /* 0x000e2200000e0000 */
[----:B------:R-:W-:Y:S01]  /*08c0*/  FADD R25, R12, R25 ;  /* 0x000000190c197221 */ /* 0x000fe20000000000 */
[----:B------:R-:W-:Y:S02]  /*08d0*/  FADD R22, R15, R22 ;  /* 0x000000160f167221 */ /* 0x000fe40000000000 */
[----:B------:R-:W5:Y:S01]  /*08e0*/  SHFL.BFLY PT, R17, R24, 0x8, 0x1f ;  /* 0x0d001f0018117f89 */ /* 0x000f6200000e0000 */
[----:B-1----:R-:W-:-:S03]  /*08f0*/  FADD R20, R9, R20 ;  /* 0x0000001409147221 */ /* 0x002fc60000000000 */
[----:B------:R-:W1:Y:S04]  /*0900*/  SHFL.BFLY PT, R15, R10, 0x8, 0x1f ;  /* 0x0d001f000a0f7f89 */ /* 0x000e6800000e0000 */
[----:B------:R-:W1:Y:S01]  /*0910*/  SHFL.BFLY PT, R12, R25, 0x8, 0x1f ;  /* 0x0d001f00190c7f89 */ /* 0x000e6200000e0000 */
[----:B---3--:R-:W-:-:S03]  /*0920*/  FADD R5, R5, R0 ;  /* 0x0000000005057221 */ /* 0x008fc60000000000 */
[----:B------:R-:W3:Y:S01]  /*0930*/  SHFL.BFLY PT, R9, R22, 0x8, 0x1f ;  /* 0x0d001f0016097f89 */ /* 0x000ee200000e0000 */
[----:B--2---:R-:W-:-:S03]  /*0940*/  SHF.L.U32 R14, R4, 0x3, RZ ;  /* 0x00000003040e7819 */ /* 0x004fc600000006ff */
[----:B------:R-:W2:Y:S01]  /*0950*/  SHFL.BFLY PT, R13, R20, 0x8, 0x1f ;  /* 0x0d001f00140d7f89 */ /* 0x000ea200000e0000 */
[----:B----4-:R-:W-:Y:S01]  /*0960*/  FADD R11, R6, R11 ;  /* 0x0000000b060b7221 */ /* 0x010fe20000000000 */
[----:B------:R-:W-:Y:S01]  /*0970*/  SHF.R.U32.HI R6, RZ, 0x3, R4 ;  /* 0x00000003ff067819 */ /* 0x000fe20000011604 */
[----:B0-----:R-:W-:Y:S01]  /*0980*/  FADD R19, R7, R2 ;  /* 0x0000000207137221 */ /* 0x001fe20000000000 */
[----:B------:R-:W-:Y:S02]  /*0990*/  LOP3.LUT R0, R14, 0x38, RZ, 0xc0, !PT ;  /* 0x000000380e007812 */ /* 0x000fe400078ec0ff */
[----:B------:R-:W-:Y:S02]  /*09a0*/  LOP3.LUT P0, RZ, R4, 0x18, RZ, 0xc0, !PT ;  /* 0x0000001804ff7812 */ /* 0x000fe4000780c0ff */
[----:B------:R-:W-:Y:S01]  /*09b0*/  SHF.L.U32 R2, R0, 0x6, RZ ;  /* 0x0000000600027819 */ /* 0x000fe200000006ff */
[----:B-----5:R-:W-:Y:S01]  /*09c0*/  FADD R17, R24, R17 ;  /* 0x0000001118117221 */ /* 0x020fe20000000000 */
[----:B------:R-:W-:-:S02]  /*09d0*/  LOP3.LUT R7, R6, 0x3c, RZ, 0xc0, !PT ;  /* 0x0000003c06077812 */ /* 0x000fc400078ec0ff */
[----:B------:R-:W-:Y:S01]  /*09e0*/  IADD3 R6, R2, 0x100, RZ ;  /* 0x0000010002067810 */ /* 0x000fe20007ffe0ff */
[----:B-1----:R-:W-:Y:S01]  /*09f0*/  FADD R15, R10, R15 ;  /* 0x0000000f0a0f7221 */ /* 0x002fe20000000000 */
[----:B------:R-:W-:Y:S02]  /*0a00*/  ISETP.GE.AND P1, PT, R4, 0x400, PT ;  /* 0x000004000400780c */ /* 0x000fe40003f26270 */
[-C--:B------:R-:W-:Y:S01]  /*0a10*/  LOP3.LUT R10, R6, R7.reuse, RZ, 0xfc, !PT ;  /* 0x00000007060a7212 */ /* 0x080fe200078efcff */
[----:B------:R-:W-:Y:S01]  /*0a20*/  FADD R25, R25, R12 ;  /* 0x0000000c19197221 */ /* 0x000fe20000000000 */
[----:B------:R-:W-:Y:S01]  /*0a30*/  LOP3.LUT R6, R2, R7, RZ, 0xfc, !PT ;  /* 0x0000000702067212 */ /* 0x000fe200078efcff */
[----:B---3--:R-:W-:Y:S01]  /*0a40*/  FADD R21, R22, R9 ;  /* 0x0000000916157221 */ /* 0x008fe20000000000 */
[----:B------:R-:W-:-:S03]  /*0a50*/  LEA R7, R4, UR4, 0x2 ;  /* 0x0000000404077c11 */ /* 0x000fc6000f8e10ff */
[----:B------:R-:W-:Y:S01]  /*0a60*/  @!P0 STS [R6+UR4], R5 ;  /* 0x0000000506008988 */ /* 0x000fe20008000804 */
[----:B--2---:R-:W-:-:S03]  /*0a70*/  FADD R13, R20, R13 ;  /* 0x0000000d140d7221 */ /* 0x004fc60000000000 */
[----:B------:R-:W-:Y:S04]  /*0a80*/  @!P0 STS [R6+UR4+0x40], R11 ;  /* 0x0000400b06008988 */ /* 0x000fe80008000804 */
[----:B------:R-:W-:Y:S04]  /*0a90*/  @!P0 STS [R6+UR4+0x80], R19 ;  /* 0x0000801306008988 */ /* 0x000fe80008000804 */
[----:B------:R-:W-:Y:S04]  /*0aa0*/  @!P0 STS [R6+UR4+0xc0], R15 ;  /* 0x0000c00f06008988 */ /* 0x000fe80008000804 */
[----:B------:R-:W-:Y:S04]  /*0ab0*/  @!P0 STS [R10+UR4], R17 ;  /* 0x000000110a008988 */ /* 0x000fe80008000804 */
[----:B------:R-:W-:Y:S04]  /*0ac0*/  @!P0 STS [R6+UR4+0x140], R25 ;  /* 0x0001401906008988 */ /* 0x000fe80008000804 */
[----:B------:R-:W-:Y:S04]  /*0ad0*/  @!P0 STS [R6+UR4+0x180], R21 ;  /* 0x0001801506008988 */ /* 0x000fe80008000804 */
[----:B------:R-:W-:Y:S01]  /*0ae0*/  @!P0 STS [R6+UR4+0x1c0], R13 ;  /* 0x0001c00d06008988 */ /* 0x000fe20008000804 */
[----:B------:R-:W-:Y:S01]  /*0af0*/  BAR.SYNC.DEFER_BLOCKING 0x0 ;  /* 0x0000000000007b1d */ /* 0x000fe20000010000 */
[----:B------:R-:W-:-:S04]  /*0b00*/  LOP3.LUT P0, RZ, R4, 0xf, RZ, 0xc0, !PT ;  /* 0x0000000f04ff7812 */ /* 0x000fc8000780c0ff */
[----:B------:R-:W-:Y:S01]  /*0b10*/  ISETP.LT.AND P0, PT, R4, 0x400, !P0 ;  /* 0x000004000400780c */ /* 0x000fe20004701270 */
[----:B------:R-:W0:Y:S04]  /*0b20*/  @!P1 LDS R3, [R7] ;  /* 0x0000000007039984 */ /* 0x000e280000000800 */
[----:B------:R-:W1:Y:S04]  /*0b30*/  @!P1 LDS R8, [R7+0x800] ;  /* 0x0008000007089984 */ /* 0x000e680000000800 */
[----:B0-----:R-:W0:Y:S04]  /*0b40*/  SHFL.BFLY PT, R12, R3, 0x8, 0x1f ;  /* 0x0d001f00030c7f89 */ /* 0x001e2800000e0000 */
[----:B-1----:R-:W1:Y:S01]  /*0b50*/  SHFL.BFLY PT, R5, R8, 0x8, 0x1f ;  /* 0x0d001f0008057f89 */ /* 0x002e6200000e0000 */
[----:B0-----:R-:W-:Y:S01]  /*0b60*/  FADD R12, R3, R12 ;  /* 0x0000000c030c7221 */ /* 0x001fe20000000000 */
[----:B-1----:R-:W-:-:S04]  /*0b70*/  FADD R9, R8, R5 ;  /* 0x0000000508097221 */ /* 0x002fc80000000000 */
[----:B------:R-:W0:Y:S04]  /*0b80*/  SHFL.BFLY PT, R5, R12, 0x4, 0x1f ;  /* 0x0c801f000c057f89 */ /* 0x000e2800000e0000 */
[----:B------:R-:W1:Y:S01]  /*0b90*/  SHFL.BFLY PT, R10, R9, 0x4, 0x1f ;  /* 0x0c801f00090a7f89 */ /* 0x000e6200000e0000 */
        /* <DEDUP_REMOVED lines=9> */
[----:B------:R-:W-:Y:S01]  /*0c30*/  IADD3 R3, R2, UR4, RZ ;  /* 0x0000000402037c10 */ /* 0x000fe2000fffe0ff */
[----:B-1----:R-:W-:-:S03]  /*0c40*/  FADD R18, R11, R8 ;  /* 0x000000080b127221 */ /* 0x002fc60000000000 */
[----:B------:R-:W-:Y:S01]  /*0c50*/  @P0 STS [R7], R16 ;  /* 0x0000001007000388 */ /* 0x000fe20000000800 */
[----:B------:R-:W-:Y:S01]  /*0c60*/  IMAD R3, R0, -0x3c, R3 ;  /* 0xffffffc400037824 */ /* 0x000fe200078e0203 */
[C---:B------:R-:W-:Y:S02]  /*0c70*/  LOP3.LUT R0, R4.reuse, 0x3f, RZ, 0xc0, !PT ;  /* 0x0000003f04007812 */ /* 0x040fe400078ec0ff */
[----:B------:R-:W-:Y:S01]  /*0c80*/  @P0 STS [R7+0x800], R18 ;  /* 0x0008001207000388 */ /* 0x000fe20000000800 */
[----:B------:R-:W-:Y:S01]  /*0c90*/  BAR.SYNC.DEFER_BLOCKING 0x0 ;  /* 0x0000000000007b1d */ /* 0x000fe20000010000 */
[----:B------:R-:W-:Y:S02]  /*0ca0*/  LOP3.LUT P0, RZ, R4, 0x1c0, RZ, 0xc0, !PT ;  /* 0x000001c004ff7812 */ /* 0x000fe4000780c0ff */
[----:B------:R-:W-:-:S03]  /*0cb0*/  LEA R0, R0, UR4, 0x2 ;  /* 0x0000000400007c11 */ /* 0x000fc6000f8e10ff */
[----:B------:R-:W-:Y:S04]  /*0cc0*/  LDS R12, [R2+UR4] ;  /* 0x00000004020c7984 */ /* 0x000fe80008000800 */
[----:B------:R-:W-:Y:S04]  /*0cd0*/  LDS R13, [R2+UR4+0x40] ;  /* 0x00004004020d7984 */ /* 0x000fe80008000800 */
[----:B------:R-:W-:Y:S04]  /*0ce0*/  LDS R14, [R2+UR4+0x80] ;  /* 0x00008004020e7984 */ /* 0x000fe80008000800 */
[----:B------:R-:W0:Y:S04]  /*0cf0*/  LDS R15, [R2+UR4+0xc0] ;  /* 0x0000c004020f7984 */ /* 0x000e280008000800 */
[----:B------:R-:W-:Y:S04]  /*0d00*/  LDS R8, [R2+UR4+0x100] ;  /* 0x0001000402087984 */ /* 0x000fe80008000800 */
[----:B------:R-:W-:Y:S04]  /*0d10*/  LDS R9, [R2+UR4+0x140] ;  /* 0x0001400402097984 */ /* 0x000fe80008000800 */
[----:B------:R-:W-:Y:S04]  /*0d20*/  LDS R10, [R2+UR4+0x180] ;  /* 0x00018004020a7984 */ /* 0x000fe80008000800 */
[----:B------:R-:W1:Y:S01]  /*0d30*/  LDS R11, [R2+UR4+0x1c0] ;  /* 0x0001c004020b7984 */ /* 0x000e620008000800 */
[----:B------:R-:W-:Y:S06]  /*0d40*/  BAR.SYNC.DEFER_BLOCKING 0x0 ;  /* 0x0000000000007b1d */ /* 0x000fec0000010000 */
[----:B0-----:R0:W-:Y:S04]  /*0d50*/  STS.128 [R3], R12 ;  /* 0x0000000c03007388 */ /* 0x0011e80000000c00 */
[----:B-1----:R0:W-:Y:S01]  /*0d60*/  STS.128 [R3+0x10], R8 ;  /* 0x0000100803007388 */ /* 0x0021e20000000c00 */
[----:B------:R-:W-:Y:S06]  /*0d70*/  BAR.SYNC.DEFER_BLOCKING 0x0 ;  /* 0x0000000000007b1d */ /* 0x000fec0000010000 */
[----:B0-----:R-:W-:Y:S05]  /*0d80*/  @P0 EXIT ;  /* 0x000000000000094d */ /* 0x001fea0003800000 */
[----:B------:R-:W0:Y:S01]  /*0d90*/  S2R R26, SR_CTAID.X ;  /* 0x00000000001a7919 */ /* 0x000e220000002500 */
[----:B------:R-:W1:Y:S01]  /*0da0*/  LDC.64 R2, c[0x0][0x238] ;  /* 0x00008e00ff027b82 */ /* 0x000e620000000a00 */
[----:B------:R-:W2:Y:S01]  /*0db0*/  LDS R0, [R0] ;  /* 0x0000000000007984 */ /* 0x000ea20000000800 */
[----:B0-----:R-:W-:-:S04]  /*0dc0*/  SHF.L.U32 R26, R26, 0x6, RZ ;  /* 0x000000061a1a7819 */ /* 0x001fc800000006ff */
[----:B------:R-:W-:-:S05]  /*0dd0*/  LOP3.LUT R5, R26, 0x3f, R4, 0xf8, !PT ;  /* 0x0000003f1a057812 */ /* 0x000fca00078ef804 */
[----:B-1----:R-:W-:Y:S01]  /*0de0*/  IMAD.WIDE R2, R5, 0x2, R2 ;  /* 0x0000000205027825 */ /* 0x002fe200078e0202 */
[----:B--2---:R-:W-:-:S05]  /*0df0*/  F2FP.F16.F32.PACK_AB R4, RZ, R0 ;  /* 0x00000000ff04723e */ /* 0x004fca00000000ff */
[----:B------:R-:W-:Y:S01]  /*0e00*/  STG.E.U16 desc[UR6][R2.64], R4 ;  /* 0x0000000402007986 */ /* 0x000fe2000c101506 */
[----:B------:R-:W-:Y:S05]  /*0e10*/  EXIT ;  /* 0x000000000000794d */ /* 0x000fea0003800000 */
.L_x_2:
[----:B------:R-:W-:-:S00]  /*0e20*/  BRA `(.L_x_2) ;  /* 0xfffffffc00fc7947 */ /* 0x000fc0000383ffff */
[----:B------:R-:W-:-:S00]  /*0e30*/  NOP ;  /* 0x0000000000007918 */ /* 0x000fc00000000000 */
        /* <DEDUP_REMOVED lines=12> */
.L_x_3:


//--------------------- .nv.shared.triton_red_fused__to_copy_add_mul_sum_11 --------------------------
	.section	.nv.shared.triton_red_fused__to_copy_add_mul_sum_11,"aw",@nobits
	.sectionflags	@""
	.align	16
	.zero		1024


//--------------------- .nv.constant0.triton_red_fused__to_copy_add_mul_sum_11 --------------------------
	.section	.nv.constant0.triton_red_fused__to_copy_add_mul_sum_11,"a",@progbits
	.sectionflags	@""
	.align	4
.nv.constant0.triton_red_fused__to_copy_add_mul_sum_11:
	.zero		592
